//
// Generated by NVIDIA NVVM Compiler
//
// Compiler Build ID: CL-36424714
// Cuda compilation tools, release 13.0, V13.0.88
// Based on NVVM 20.0.0
//

.version 9.0
.target sm_100
.address_size 64

	// .globl	_Z15PDH_cuda_kernelP8atomdescxP10hist_entryid

.visible .entry _Z15PDH_cuda_kernelP8atomdescxP10hist_entryid(
	.param .u64 .ptr .align 1 _Z15PDH_cuda_kernelP8atomdescxP10hist_entryid_param_0,
	.param .u64 _Z15PDH_cuda_kernelP8atomdescxP10hist_entryid_param_1,
	.param .u64 .ptr .align 1 _Z15PDH_cuda_kernelP8atomdescxP10hist_entryid_param_2,
	.param .u32 _Z15PDH_cuda_kernelP8atomdescxP10hist_entryid_param_3,
	.param .f64 _Z15PDH_cuda_kernelP8atomdescxP10hist_entryid_param_4
)
{
	.reg .pred 	%p<5>;
	.reg .b32 	%r<12>;
	.reg .b64 	%rd<15>;
	.reg .b64 	%fd<16>;

	ld.param.u64 	%rd3, [_Z15PDH_cuda_kernelP8atomdescxP10hist_entryid_param_0];
	ld.param.u64 	%rd5, [_Z15PDH_cuda_kernelP8atomdescxP10hist_entryid_param_1];
	ld.param.u64 	%rd4, [_Z15PDH_cuda_kernelP8atomdescxP10hist_entryid_param_2];
	ld.param.u32 	%r2, [_Z15PDH_cuda_kernelP8atomdescxP10hist_entryid_param_3];
	ld.param.f64 	%fd1, [_Z15PDH_cuda_kernelP8atomdescxP10hist_entryid_param_4];
	mov.u32 	%r3, %ntid.x;
	mov.u32 	%r4, %ctaid.x;
	mov.u32 	%r5, %tid.x;
	mad.lo.s32 	%r6, %r3, %r4, %r5;
	mov.u32 	%r7, %ntid.y;
	mov.u32 	%r8, %ctaid.y;
	mov.u32 	%r9, %tid.y;
	mad.lo.s32 	%r10, %r7, %r8, %r9;
	cvt.s64.s32 	%rd1, %r6;
	cvt.u64.u32 	%rd2, %r10;
	max.s64 	%rd7, %rd1, %rd2;
	setp.ge.s64 	%p1, %rd7, %rd5;
	setp.ge.s32 	%p2, %r6, %r10;
	or.pred  	%p3, %p2, %p1;
	@%p3 bra 	$L__BB0_3;
	cvta.to.global.u64 	%rd8, %rd3;
	mad.lo.s64 	%rd9, %rd1, 24, %rd8;
	ld.global.f64 	%fd2, [%rd9];
	ld.global.f64 	%fd3, [%rd9+8];
	ld.global.f64 	%fd4, [%rd9+16];
	mad.lo.s64 	%rd10, %rd2, 24, %rd8;
	ld.global.f64 	%fd5, [%rd10];
	ld.global.f64 	%fd6, [%rd10+8];
	ld.global.f64 	%fd7, [%rd10+16];
	sub.f64 	%fd8, %fd2, %fd5;
	sub.f64 	%fd9, %fd3, %fd6;
	mul.f64 	%fd10, %fd9, %fd9;
	fma.rn.f64 	%fd11, %fd8, %fd8, %fd10;
	sub.f64 	%fd12, %fd4, %fd7;
	fma.rn.f64 	%fd13, %fd12, %fd12, %fd11;
	sqrt.rn.f64 	%fd14, %fd13;
	div.rn.f64 	%fd15, %fd14, %fd1;
	cvt.rzi.s32.f64 	%r1, %fd15;
	setp.ge.s32 	%p4, %r1, %r2;
	@%p4 bra 	$L__BB0_3;
	cvta.to.global.u64 	%rd11, %rd4;
	mul.wide.s32 	%rd12, %r1, 8;
	add.s64 	%rd13, %rd11, %rd12;
	atom.global.add.u64 	%rd14, [%rd13], 1;
$L__BB0_3:
	ret;

}


// ===== COMPILED SASS (sm_100) =====

	.target	sm_100

	.elftype	@"ET_EXEC"


//--------------------- .note.nv.tkinfo           --------------------------
	.section	.note.nv.tkinfo,"",@"SHT_NOTE"
	.sectionflags	@"SHF_NOTE_NV_TKINFO"
	.tkinfo
        /*0018*/ 	.word	0x00000002
        /*0030*/ 	.string	""
        /*0030*/ 	.string	"ptxas"
        /*0030*/ 	.string	"Cuda compilation tools, release 13.0, V13.0.88"
        /*0030*/ 	.string	"Build cuda_13.0.r13.0/compiler.36424714_0"
        /*0030*/ 	.string	"-arch sm_100 -m 64 "



//--------------------- .note.nv.cuinfo           --------------------------
	.section	.note.nv.cuinfo,"",@"SHT_NOTE"
	.sectionflags	@"SHF_NOTE_NV_CUINFO"
        /*0018*/ 	.short	0x0002
        /*001a*/ 	.short	0x0064
        /*001c*/ 	.short	0x0082
	.zero		2


//--------------------- .nv.info                  --------------------------
	.section	.nv.info,"",@"SHT_CUDA_INFO"
	.align	4


	//----- nvinfo : EIATTR_REGCOUNT
	.align		4
        /*0000*/ 	.byte	0x04, 0x2f
        /*0002*/ 	.short	(.L_1 - .L_0)
	.align		4
.L_0:
        /*0004*/ 	.word	index@(_Z15PDH_cuda_kernelP8atomdescxP10hist_entryid)
        /*0008*/ 	.word	0x00000019


	//----- nvinfo : EIATTR_FRAME_SIZE
	.align		4
.L_1:
        /*000c*/ 	.byte	0x04, 0x11
        /*000e*/ 	.short	(.L_3 - .L_2)
	.align		4
.L_2:
        /*0010*/ 	.word	index@($__internal_1_$__cuda_sm20_dsqrt_rn_f64_mediumpath_v1)
        /*0014*/ 	.word	0x00000000


	//----- nvinfo : EIATTR_FRAME_SIZE
	.align		4
.L_3:
        /*0018*/ 	.byte	0x04, 0x11
        /*001a*/ 	.short	(.L_5 - .L_4)
	.align		4
.L_4:
        /*001c*/ 	.word	index@($__internal_0_$__cuda_sm20_div_rn_f64_full)
        /*0020*/ 	.word	0x00000000


	//----- nvinfo : EIATTR_FRAME_SIZE
	.align		4
.L_5:
        /*0024*/ 	.byte	0x04, 0x11
        /*0026*/ 	.short	(.L_7 - .L_6)
	.align		4
.L_6:
        /*0028*/ 	.word	index@(_Z15PDH_cuda_kernelP8atomdescxP10hist_entryid)
        /*002c*/ 	.word	0x00000000


	//----- nvinfo : EIATTR_MIN_STACK_SIZE
	.align		4
.L_7:
        /*0030*/ 	.byte	0x04, 0x12
        /*0032*/ 	.short	(.L_9 - .L_8)
	.align		4
.L_8:
        /*0034*/ 	.word	index@(_Z15PDH_cuda_kernelP8atomdescxP10hist_entryid)
        /*0038*/ 	.word	0x00000000
.L_9:


//--------------------- .nv.compat                --------------------------
	.section	.nv.compat,"",@"SHT_CUDA_COMPAT_INFO"
	.align	4
        /*0000*/ 	.byte	0x02, 0x09, 0x00, 0x00, 0x02, 0x02, 0x01, 0x00, 0x02, 0x05, 0x05, 0x00, 0x03, 0x07, 0x01, 0x01
        /*0010*/ 	.byte	0x02, 0x03, 0x00, 0x00, 0x02, 0x06, 0x01, 0x00, 0x04, 0x0b, 0x08, 0x00, 0x01, 0x00, 0x00, 0x00
        /*0020*/ 	.byte	0x00, 0x00, 0x00, 0x00


//--------------------- .nv.info._Z15PDH_cuda_kernelP8atomdescxP10hist_entryid --------------------------
	.section	.nv.info._Z15PDH_cuda_kernelP8atomdescxP10hist_entryid,"",@"SHT_CUDA_INFO"
	.sectionflags	@""
	.align	4


	//----- nvinfo : EIATTR_CUDA_API_VERSION
	.align		4
        /*0000*/ 	.byte	0x04, 0x37
        /*0002*/ 	.short	(.L_11 - .L_10)
.L_10:
        /*0004*/ 	.word	0x00000082


	//----- nvinfo : EIATTR_KPARAM_INFO
	.align		4
.L_11:
        /*0008*/ 	.byte	0x04, 0x17
        /*000a*/ 	.short	(.L_13 - .L_12)
.L_12:
        /*000c*/ 	.word	0x00000000
        /*0010*/ 	.short	0x0004
        /*0012*/ 	.short	0x0020
        /*0014*/ 	.byte	0x00, 0xf0, 0x21, 0x00


	//----- nvinfo : EIATTR_KPARAM_INFO
	.align		4
.L_13:
        /*0018*/ 	.byte	0x04, 0x17
        /*001a*/ 	.short	(.L_15 - .L_14)
.L_14:
        /*001c*/ 	.word	0x00000000
        /*0020*/ 	.short	0x0003
        /*0022*/ 	.short	0x0018
        /*0024*/ 	.byte	0x00, 0xf0, 0x11, 0x00


	//----- nvinfo : EIATTR_KPARAM_INFO
	.align		4
.L_15:
        /*0028*/ 	.byte	0x04, 0x17
        /*002a*/ 	.short	(.L_17 - .L_16)
.L_16:
        /*002c*/ 	.word	0x00000000
        /*0030*/ 	.short	0x0002
        /*0032*/ 	.short	0x0010
        /*0034*/ 	.byte	0x00, 0xf5, 0x21, 0x00


	//----- nvinfo : EIATTR_KPARAM_INFO
	.align		4
.L_17:
        /*0038*/ 	.byte	0x04, 0x17
        /*003a*/ 	.short	(.L_19 - .L_18)
.L_18:
        /*003c*/ 	.word	0x00000000
        /*0040*/ 	.short	0x0001
        /*0042*/ 	.short	0x0008
        /*0044*/ 	.byte	0x00, 0xf0, 0x21, 0x00


	//----- nvinfo : EIATTR_KPARAM_INFO
	.align		4
.L_19:
        /*0048*/ 	.byte	0x04, 0x17
        /*004a*/ 	.short	(.L_21 - .L_20)
.L_20:
        /*004c*/ 	.word	0x00000000
        /*0050*/ 	.short	0x0000
        /*0052*/ 	.short	0x0000
        /*0054*/ 	.byte	0x00, 0xf5, 0x21, 0x00


	//----- nvinfo : EIATTR_SPARSE_MMA_MASK
	.align		4
.L_21:
        /*0058*/ 	.byte	0x03, 0x50
        /*005a*/ 	.short	0x0000


	//----- nvinfo : EIATTR_MAXREG_COUNT
	.align		4
        /*005c*/ 	.byte	0x03, 0x1b
        /*005e*/ 	.short	0x00ff


	//----- nvinfo : EIATTR_MERCURY_ISA_VERSION
	.align		4
        /*0060*/ 	.byte	0x03, 0x5f
        /*0062*/ 	.short	0x0101


	//----- nvinfo : EIATTR_VRC_CTA_INIT_COUNT
	.align		4
        /*0064*/ 	.byte	0x02, 0x4a
	.zero		1
	.zero		1


	//----- nvinfo : EIATTR_EXIT_INSTR_OFFSETS
	.align		4
        /*0068*/ 	.byte	0x04, 0x1c
        /*006a*/ 	.short	(.L_23 - .L_22)


	//   ....[0]....
.L_22:
        /*006c*/ 	.word	0x00000120


	//   ....[1]....
        /*0070*/ 	.word	0x00000560


	//   ....[2]....
        /*0074*/ 	.word	0x000005c0


	//----- nvinfo : EIATTR_CRS_STACK_SIZE
	.align		4
.L_23:
        /*0078*/ 	.byte	0x04, 0x1e
        /*007a*/ 	.short	(.L_25 - .L_24)
.L_24:
        /*007c*/ 	.word	0x00000000


	//----- nvinfo : EIATTR_CBANK_PARAM_SIZE
	.align		4
.L_25:
        /*0080*/ 	.byte	0x03, 0x19
        /*0082*/ 	.short	0x0028


	//----- nvinfo : EIATTR_PARAM_CBANK
	.align		4
        /*0084*/ 	.byte	0x04, 0x0a
        /*0086*/ 	.short	(.L_27 - .L_26)
	.align		4
.L_26:
        /*0088*/ 	.word	index@(.nv.constant0._Z15PDH_cuda_kernelP8atomdescxP10hist_entryid)
        /*008c*/ 	.short	0x0380
        /*008e*/ 	.short	0x0028


	//----- nvinfo : EIATTR_SW_WAR
	.align		4
.L_27:
        /*0090*/ 	.byte	0x04, 0x36
        /*0092*/ 	.short	(.L_29 - .L_28)
.L_28:
        /*0094*/ 	.word	0x00000008
.L_29:


//--------------------- .nv.callgraph             --------------------------
	.section	.nv.callgraph,"",@"SHT_CUDA_CALLGRAPH"
	.align	4
	.sectionentsize	8
	.align		4
        /*0000*/ 	.word	0x00000000
	.align		4
        /*0004*/ 	.word	0xffffffff
	.align		4
        /*0008*/ 	.word	0x00000000
	.align		4
        /*000c*/ 	.word	0xfffffffe
	.align		4
        /*0010*/ 	.word	0x00000000
	.align		4
        /*0014*/ 	.word	0xfffffffd
	.align		4
        /*0018*/ 	.word	0x00000000
	.align		4
        /*001c*/ 	.word	0xfffffffc


//--------------------- .text._Z15PDH_cuda_kernelP8atomdescxP10hist_entryid --------------------------
	.section	.text._Z15PDH_cuda_kernelP8atomdescxP10hist_entryid,"ax",@progbits
	.align	128
        .global         _Z15PDH_cuda_kernelP8atomdescxP10hist_entryid
        .type           _Z15PDH_cuda_kernelP8atomdescxP10hist_entryid,@function
        .size           _Z15PDH_cuda_kernelP8atomdescxP10hist_entryid,(.L_x_15 - _Z15PDH_cuda_kernelP8atomdescxP10hist_entryid)
        .other          _Z15PDH_cuda_kernelP8atomdescxP10hist_entryid,@"STO_CUDA_ENTRY STV_DEFAULT"
_Z15PDH_cuda_kernelP8atomdescxP10hist_entryid:
.text._Z15PDH_cuda_kernelP8atomdescxP10hist_entryid:
[----:B------:R-:W-:Y:S01]  /*0000*/  LDC R1, c[0x0][0x37c] ;  /* 0x0000df00ff017b82 */ /* 0x000fe20000000800 */
[----:B------:R-:W0:Y:S01]  /*0010*/  S2R R3, SR_CTAID.X ;  /* 0x0000000000037919 */ /* 0x000e220000002500 */
[----:B------:R-:W0:Y:S01]  /*0020*/  LDCU UR4, c[0x0][0x360] ;  /* 0x00006c00ff0477ac */ /* 0x000e220008000800 */
[----:B------:R-:W0:Y:S01]  /*0030*/  S2R R0, SR_TID.X ;  /* 0x0000000000007919 */ /* 0x000e220000002100 */
[----:B------:R-:W1:Y:S01]  /*0040*/  LDCU UR5, c[0x0][0x364] ;  /* 0x00006c80ff0577ac */ /* 0x000e620008000800 */
[----:B------:R-:W1:Y:S01]  /*0050*/  S2R R2, SR_CTAID.Y ;  /* 0x0000000000027919 */ /* 0x000e620000002600 */
[----:B------:R-:W2:Y:S01]  /*0060*/  LDCU.64 UR6, c[0x0][0x388] ;  /* 0x00007100ff0677ac */ /* 0x000ea20008000a00 */
[----:B------:R-:W1:Y:S01]  /*0070*/  S2R R5, SR_TID.Y ;  /* 0x0000000000057919 */ /* 0x000e620000002200 */
[----:B0-----:R-:W-:Y:S02]  /*0080*/  IMAD R3, R3, UR4, R0 ;  /* 0x0000000403037c24 */ /* 0x001fe4000f8e0200 */
[----:B-1----:R-:W-:-:S03]  /*0090*/  IMAD R0, R2, UR5, R5 ;  /* 0x0000000502007c24 */ /* 0x002fc6000f8e0205 */
[----:B------:R-:W-:Y:S02]  /*00a0*/  SHF.R.S32.HI R2, RZ, 0x1f, R3 ;  /* 0x0000001fff027819 */ /* 0x000fe40000011403 */
[----:B------:R-:W-:-:S04]  /*00b0*/  ISETP.GT.U32.AND P0, PT, R3, R0, PT ;  /* 0x000000000300720c */ /* 0x000fc80003f04070 */
[----:B------:R-:W-:-:S04]  /*00c0*/  ISETP.GT.AND.EX P0, PT, R2, RZ, PT, P0 ;  /* 0x000000ff0200720c */ /* 0x000fc80003f04300 */
[----:B------:R-:W-:Y:S02]  /*00d0*/  SEL R4, R3, R0, P0 ;  /* 0x0000000003047207 */ /* 0x000fe40000000000 */
[----:B------:R-:W-:Y:S02]  /*00e0*/  SEL R5, R2, RZ, P0 ;  /* 0x000000ff02057207 */ /* 0x000fe40000000000 */
[----:B--2---:R-:W-:-:S04]  /*00f0*/  ISETP.GE.U32.AND P0, PT, R4, UR6, PT ;  /* 0x0000000604007c0c */ /* 0x004fc8000bf06070 */
[----:B------:R-:W-:-:S04]  /*0100*/  ISETP.GE.AND.EX P0, PT, R5, UR7, PT, P0 ;  /* 0x0000000705007c0c */ /* 0x000fc8000bf06300 */
[----:B------:R-:W-:-:S13]  /*0110*/  ISETP.GE.OR P0, PT, R3, R0, P0 ;  /* 0x000000000300720c */ /* 0x000fda0000706670 */
[----:B------:R-:W-:Y:S05]  /*0120*/  @P0 EXIT ;  /* 0x000000000000094d */ /* 0x000fea0003800000 */
[----:B------:R-:W0:Y:S01]  /*0130*/  LDC.64 R10, c[0x0][0x380] ;  /* 0x0000e000ff0a7b82 */ /* 0x000e220000000a00 */
[----:B------:R-:W1:Y:S01]  /*0140*/  LDCU.64 UR6, c[0x0][0x358] ;  /* 0x00006b00ff0677ac */ /* 0x000e620008000a00 */
[----:B------:R-:W-:Y:S01]  /*0150*/  IMAD R5, R2, 0x18, RZ ;  /* 0x0000001802057824 */ /* 0x000fe200078e02ff */
[----:B------:R-:W-:Y:S01]  /*0160*/  UMOV UR4, URZ ;  /* 0x000000ff00047c82 */ /* 0x000fe20008000000 */
[----:B0-----:R-:W-:-:S04]  /*0170*/  IMAD.WIDE.U32 R2, R3, 0x18, R10 ;  /* 0x0000001803027825 */ /* 0x001fc800078e000a */
[----:B------:R-:W-:-:S04]  /*0180*/  IMAD.WIDE.U32 R10, R0, 0x18, R10 ;  /* 0x00000018000a7825 */ /* 0x000fc800078e000a */
[----:B------:R-:W-:Y:S02]  /*0190*/  IMAD.IADD R3, R3, 0x1, R5 ;  /* 0x0000000103037824 */ /* 0x000fe400078e0205 */
[----:B------:R-:W-:-:S03]  /*01a0*/  VIADD R11, R11, UR4 ;  /* 0x000000040b0b7c36 */ /* 0x000fc60008000000 */
[----:B-1----:R-:W2:Y:S04]  /*01b0*/  LDG.E.64 R6, desc[UR6][R2.64+0x8] ;  /* 0x0000080602067981 */ /* 0x002ea8000c1e1b00 */
[----:B------:R-:W2:Y:S04]  /*01c0*/  LDG.E.64 R14, desc[UR6][R10.64+0x8] ;  /* 0x000008060a0e7981 */ /* 0x000ea8000c1e1b00 */
[----:B------:R-:W3:Y:S04]  /*01d0*/  LDG.E.64 R4, desc[UR6][R2.64] ;  /* 0x0000000602047981 */ /* 0x000ee8000c1e1b00 */
[----:B------:R-:W3:Y:S04]  /*01e0*/  LDG.E.64 R12, desc[UR6][R10.64] ;  /* 0x000000060a0c7981 */ /* 0x000ee8000c1e1b00 */
[----:B------:R0:W4:Y:S04]  /*01f0*/  LDG.E.64 R8, desc[UR6][R2.64+0x10] ;  /* 0x0000100602087981 */ /* 0x000128000c1e1b00 */
[----:B------:R-:W4:Y:S01]  /*0200*/  LDG.E.64 R16, desc[UR6][R10.64+0x10] ;  /* 0x000010060a107981 */ /* 0x000f22000c1e1b00 */
[----:B------:R-:W-:Y:S01]  /*0210*/  BSSY.RECONVERGENT B0, `(.L_x_0) ;  /* 0x0000019000007945 */ /* 0x000fe20003800200 */
[----:B0-----:R-:W-:-:S02]  /*0220*/  IMAD.MOV.U32 R2, RZ, RZ, 0x0 ;  /* 0x00000000ff027424 */ /* 0x001fc400078e00ff */
[----:B------:R-:W-:Y:S01]  /*0230*/  IMAD.MOV.U32 R3, RZ, RZ, 0x3fd80000 ;  /* 0x3fd80000ff037424 */ /* 0x000fe200078e00ff */
[----:B--2---:R-:W-:Y:S02]  /*0240*/  DADD R6, R6, -R14 ;  /* 0x0000000006067229 */ /* 0x004fe4000000080e */
[----:B---3--:R-:W-:-:S06]  /*0250*/  DADD R4, R4, -R12 ;  /* 0x0000000004047229 */ /* 0x008fcc000000080c */
[----:B------:R-:W-:Y:S02]  /*0260*/  DMUL R6, R6, R6 ;  /* 0x0000000606067228 */ /* 0x000fe40000000000 */
[----:B----4-:R-:W-:-:S06]  /*0270*/  DADD R8, R8, -R16 ;  /* 0x0000000008087229 */ /* 0x010fcc0000000810 */
[----:B------:R-:W-:-:S08]  /*0280*/  DFMA R6, R4, R4, R6 ;  /* 0x000000040406722b */ /* 0x000fd00000000006 */
[----:B------:R-:W-:-:S06]  /*0290*/  DFMA R6, R8, R8, R6 ;  /* 0x000000080806722b */ /* 0x000fcc0000000006 */
[----:B------:R-:W0:Y:S04]  /*02a0*/  MUFU.RSQ64H R9, R7 ;  /* 0x0000000700097308 */ /* 0x000e280000001c00 */
[----:B------:R-:W-:-:S05]  /*02b0*/  VIADD R8, R7, 0xfcb00000 ;  /* 0xfcb0000007087836 */ /* 0x000fca0000000000 */
[----:B------:R-:W-:Y:S01]  /*02c0*/  ISETP.GE.U32.AND P0, PT, R8, 0x7ca00000, PT ;  /* 0x7ca000000800780c */ /* 0x000fe20003f06070 */
[----:B0-----:R-:W-:-:S08]  /*02d0*/  DMUL R4, R8, R8 ;  /* 0x0000000808047228 */ /* 0x001fd00000000000 */
[----:B------:R-:W-:-:S08]  /*02e0*/  DFMA R4, R6, -R4, 1 ;  /* 0x3ff000000604742b */ /* 0x000fd00000000804 */
[----:B------:R-:W-:Y:S02]  /*02f0*/  DFMA R2, R4, R2, 0.5 ;  /* 0x3fe000000402742b */ /* 0x000fe40000000002 */
[----:B------:R-:W-:-:S08]  /*0300*/  DMUL R4, R8, R4 ;  /* 0x0000000408047228 */ /* 0x000fd00000000000 */
[----:B------:R-:W-:-:S08]  /*0310*/  DFMA R2, R2, R4, R8 ;  /* 0x000000040202722b */ /* 0x000fd00000000008 */
[----:B------:R-:W-:Y:S02]  /*0320*/  DMUL R10, R6, R2 ;  /* 0x00000002060a7228 */ /* 0x000fe40000000000 */
[----:B------:R-:W-:Y:S02]  /*0330*/  VIADD R15, R3, 0xfff00000 ;  /* 0xfff00000030f7836 */ /* 0x000fe40000000000 */
[----:B------:R-:W-:-:S04]  /*0340*/  IMAD.MOV.U32 R14, RZ, RZ, R2 ;  /* 0x000000ffff0e7224 */ /* 0x000fc800078e0002 */
[----:B------:R-:W-:-:S08]  /*0350*/  DFMA R12, R10, -R10, R6 ;  /* 0x8000000a0a0c722b */ /* 0x000fd00000000006 */
[----:B------:R-:W-:Y:S01]  /*0360*/  DFMA R4, R12, R14, R10 ;  /* 0x0000000e0c04722b */ /* 0x000fe2000000000a */
[----:B------:R-:W-:Y:S10]  /*0370*/  @!P0 BRA `(.L_x_1) ;  /* 0x0000000000088947 */ /* 0x000ff40003800000 */
[----:B------:R-:W-:-:S07]  /*0380*/  MOV R0, 0x3a0 ;  /* 0x000003a000007802 */ /* 0x000fce0000000f00 */
[----:B------:R-:W-:Y:S05]  /*0390*/  CALL.REL.NOINC `($__internal_1_$__cuda_sm20_dsqrt_rn_f64_mediumpath_v1) ;  /* 0x0000000400f07944 */ /* 0x000fea0003c00000 */
.L_x_1:
[----:B------:R-:W-:Y:S05]  /*03a0*/  BSYNC.RECONVERGENT B0 ;  /* 0x0000000000007941 */ /* 0x000fea0003800200 */
.L_x_0:
[----:B------:R-:W0:Y:S01]  /*03b0*/  LDCU UR4, c[0x0][0x3a4] ;  /* 0x00007480ff0477ac */ /* 0x000e220008000800 */
[----:B------:R-:W1:Y:S01]  /*03c0*/  LDC.64 R8, c[0x0][0x3a0] ;  /* 0x0000e800ff087b82 */ /* 0x000e620000000a00 */
[----:B------:R-:W-:Y:S01]  /*03d0*/  IMAD.MOV.U32 R2, RZ, RZ, 0x1 ;  /* 0x00000001ff027424 */ /* 0x000fe200078e00ff */
[----:B------:R-:W-:Y:S01]  /*03e0*/  FSETP.GEU.AND P1, PT, |R5|, 6.5827683646048100446e-37, PT ;  /* 0x036000000500780b */ /* 0x000fe20003f2e200 */
[----:B------:R-:W-:Y:S01]  /*03f0*/  BSSY.RECONVERGENT B0, `(.L_x_2) ;  /* 0x0000013000007945 */ /* 0x000fe20003800200 */
[----:B0-----:R-:W1:Y:S03]  /*0400*/  MUFU.RCP64H R3, UR4 ;  /* 0x0000000400037d08 */ /* 0x001e660008001800 */
[----:B-1----:R-:W-:-:S08]  /*0410*/  DFMA R6, R2, -R8, 1 ;  /* 0x3ff000000206742b */ /* 0x002fd00000000808 */
[----:B------:R-:W-:-:S08]  /*0420*/  DFMA R6, R6, R6, R6 ;  /* 0x000000060606722b */ /* 0x000fd00000000006 */
[----:B------:R-:W-:-:S08]  /*0430*/  DFMA R6, R2, R6, R2 ;  /* 0x000000060206722b */ /* 0x000fd00000000002 */
[----:B------:R-:W-:-:S08]  /*0440*/  DFMA R2, R6, -R8, 1 ;  /* 0x3ff000000602742b */ /* 0x000fd00000000808 */
[----:B------:R-:W-:-:S08]  /*0450*/  DFMA R2, R6, R2, R6 ;  /* 0x000000020602722b */ /* 0x000fd00000000006 */
[----:B------:R-:W-:-:S08]  /*0460*/  DMUL R6, R2, R4 ;  /* 0x0000000402067228 */ /* 0x000fd00000000000 */
[----:B------:R-:W-:-:S08]  /*0470*/  DFMA R8, R6, -R8, R4 ;  /* 0x800000080608722b */ /* 0x000fd00000000004 */
[----:B------:R-:W-:-:S10]  /*0480*/  DFMA R2, R2, R8, R6 ;  /* 0x000000080202722b */ /* 0x000fd40000000006 */
[----:B------:R-:W-:-:S05]  /*0490*/  FFMA R0, RZ, UR4, R3 ;  /* 0x00000004ff007c23 */ /* 0x000fca0008000003 */
[----:B------:R-:W-:-:S13]  /*04a0*/  FSETP.GT.AND P0, PT, |R0|, 1.469367938527859385e-39, PT ;  /* 0x001000000000780b */ /* 0x000fda0003f04200 */
[----:B------:R-:W-:Y:S05]  /*04b0*/  @P0 BRA P1, `(.L_x_3) ;  /* 0x0000000000180947 */ /* 0x000fea0000800000 */
[----:B------:R-:W-:Y:S01]  /*04c0*/  IMAD.MOV.U32 R2, RZ, RZ, R4 ;  /* 0x000000ffff027224 */ /* 0x000fe200078e0004 */
[----:B------:R-:W-:Y:S01]  /*04d0*/  MOV R0, 0x500 ;  /* 0x0000050000007802 */ /* 0x000fe20000000f00 */
[----:B------:R-:W-:-:S07]  /*04e0*/  IMAD.MOV.U32 R3, RZ, RZ, R5 ;  /* 0x000000ffff037224 */ /* 0x000fce00078e0005 */
[----:B------:R-:W-:Y:S05]  /*04f0*/  CALL.REL.NOINC `($__internal_0_$__cuda_sm20_div_rn_f64_full) ;  /* 0x0000000000347944 */ /* 0x000fea0003c00000 */
[----:B------:R-:W-:Y:S02]  /*0500*/  IMAD.MOV.U32 R2, RZ, RZ, R10 ;  /* 0x000000ffff027224 */ /* 0x000fe400078e000a */
[----:B------:R-:W-:-:S07]  /*0510*/  IMAD.MOV.U32 R3, RZ, RZ, R11 ;  /* 0x000000ffff037224 */ /* 0x000fce00078e000b */
.L_x_3:
[----:B------:R-:W-:Y:S05]  /*0520*/  BSYNC.RECONVERGENT B0 ;  /* 0x0000000000007941 */ /* 0x000fea0003800200 */
.L_x_2:
[----:B------:R-:W0:Y:S01]  /*0530*/  LDCU UR4, c[0x0][0x398] ;  /* 0x00007300ff0477ac */ /* 0x000e220008000800 */
[----:B------:R-:W0:Y:S02]  /*0540*/  F2I.F64.TRUNC R7, R2 ;  /* 0x0000000200077311 */ /* 0x000e24000030d100 */
[----:B0-----:R-:W-:-:S13]  /*0550*/  ISETP.GE.AND P0, PT, R7, UR4, PT ;  /* 0x0000000407007c0c */ /* 0x001fda000bf06270 */
[----:B------:R-:W-:Y:S05]  /*0560*/  @P0 EXIT ;  /* 0x000000000000094d */ /* 0x000fea0003800000 */
[----:B------:R-:W0:Y:S01]  /*0570*/  LDC.64 R2, c[0x0][0x390] ;  /* 0x0000e400ff027b82 */ /* 0x000e220000000a00 */
[----:B------:R-:W-:Y:S01]  /*0580*/  MOV R4, 0x1 ;  /* 0x0000000100047802 */ /* 0x000fe20000000f00 */
[----:B------:R-:W-:Y:S02]  /*0590*/  IMAD.MOV.U32 R5, RZ, RZ, 0x0 ;  /* 0x00000000ff057424 */ /* 0x000fe400078e00ff */
[----:B0-----:R-:W-:-:S05]  /*05a0*/  IMAD.WIDE R2, R7, 0x8, R2 ;  /* 0x0000000807027825 */ /* 0x001fca00078e0202 */
[----:B------:R-:W-:Y:S01]  /*05b0*/  REDG.E.ADD.64.STRONG.GPU desc[UR6][R2.64], R4 ;  /* 0x000000040200798e */ /* 0x000fe2000c12e506 */
[----:B------:R-:W-:Y:S05]  /*05c0*/  EXIT ;  /* 0x000000000000794d */ /* 0x000fea0003800000 */
        .weak           $__internal_0_$__cuda_sm20_div_rn_f64_full
        .type           $__internal_0_$__cuda_sm20_div_rn_f64_full,@function
        .size           $__internal_0_$__cuda_sm20_div_rn_f64_full,($__internal_1_$__cuda_sm20_dsqrt_rn_f64_mediumpath_v1 - $__internal_0_$__cuda_sm20_div_rn_f64_full)
$__internal_0_$__cuda_sm20_div_rn_f64_full:
[----:B------:R-:W0:Y:S01]  /*05d0*/  LDC.64 R4, c[0x0][0x3a0] ;  /* 0x0000e800ff047b82 */ /* 0x000e220000000a00 */
[C---:B------:R-:W-:Y:S01]  /*05e0*/  FSETP.GEU.AND P2, PT, |R3|.reuse, 1.469367938527859385e-39, PT ;  /* 0x001000000300780b */ /* 0x040fe20003f4e200 */
[----:B------:R-:W-:Y:S01]  /*05f0*/  IMAD.MOV.U32 R15, RZ, RZ, 0x1ca00000 ;  /* 0x1ca00000ff0f7424 */ /* 0x000fe200078e00ff */
[----:B------:R-:W-:Y:S01]  /*0600*/  LOP3.LUT R10, R3, 0x7ff00000, RZ, 0xc0, !PT ;  /* 0x7ff00000030a7812 */ /* 0x000fe200078ec0ff */
[----:B------:R-:W-:Y:S04]  /*0610*/  BSSY.RECONVERGENT B1, `(.L_x_4) ;  /* 0x0000051000017945 */ /* 0x000fe80003800200 */
[----:B------:R-:W-:Y:S01]  /*0620*/  IMAD.MOV.U32 R21, RZ, RZ, R10 ;  /* 0x000000ffff157224 */ /* 0x000fe200078e000a */
[C---:B0-----:R-:W-:Y:S02]  /*0630*/  FSETP.GEU.AND P0, PT, |R5|.reuse, 1.469367938527859385e-39, PT ;  /* 0x001000000500780b */ /* 0x041fe40003f0e200 */
[----:B------:R-:W-:-:S02]  /*0640*/  LOP3.LUT R6, R5, 0x800fffff, RZ, 0xc0, !PT ;  /* 0x800fffff05067812 */ /* 0x000fc400078ec0ff */
[----:B------:R-:W-:Y:S02]  /*0650*/  LOP3.LUT R11, R5, 0x7ff00000, RZ, 0xc0, !PT ;  /* 0x7ff00000050b7812 */ /* 0x000fe400078ec0ff */
[----:B------:R-:W-:Y:S01]  /*0660*/  LOP3.LUT R7, R6, 0x3ff00000, RZ, 0xfc, !PT ;  /* 0x3ff0000006077812 */ /* 0x000fe200078efcff */
[----:B------:R-:W-:Y:S01]  /*0670*/  IMAD.MOV.U32 R6, RZ, RZ, R4 ;  /* 0x000000ffff067224 */ /* 0x000fe200078e0004 */
[----:B------:R-:W-:Y:S01]  /*0680*/  ISETP.GE.U32.AND P1, PT, R10, R11, PT ;  /* 0x0000000b0a00720c */ /* 0x000fe20003f26070 */
[----:B------:R-:W-:-:S03]  /*0690*/  IMAD.MOV.U32 R14, RZ, RZ, R11 ;  /* 0x000000ffff0e7224 */ /* 0x000fc600078e000b */
[----:B------:R-:W-:Y:S01]  /*06a0*/  SEL R15, R15, 0x63400000, !P1 ;  /* 0x634000000f0f7807 */ /* 0x000fe20004800000 */
[----:B------:R-:W0:Y:S02]  /*06b0*/  @!P0 LDC.64 R8, c[0x0][0x3a0] ;  /* 0x0000e800ff088b82 */ /* 0x000e240000000a00 */
[----:B0-----:R-:W-:Y:S01]  /*06c0*/  @!P0 DMUL R6, R8, 8.98846567431157953865e+307 ;  /* 0x7fe0000008068828 */ /* 0x001fe20000000000 */
[----:B------:R-:W-:-:S05]  /*06d0*/  IMAD.MOV.U32 R8, RZ, RZ, 0x1 ;  /* 0x00000001ff087424 */ /* 0x000fca00078e00ff */
[----:B------:R-:W0:Y:S04]  /*06e0*/  MUFU.RCP64H R9, R7 ;  /* 0x0000000700097308 */ /* 0x000e280000001800 */
[----:B------:R-:W-:-:S04]  /*06f0*/  @!P0 LOP3.LUT R14, R7, 0x7ff00000, RZ, 0xc0, !PT ;  /* 0x7ff00000070e8812 */ /* 0x000fc800078ec0ff */
[----:B------:R-:W-:Y:S01]  /*0700*/  IADD3 R22, PT, PT, R14, -0x1, RZ ;  /* 0xffffffff0e167810 */ /* 0x000fe20007ffe0ff */
[----:B0-----:R-:W-:-:S08]  /*0710*/  DFMA R12, R8, -R6, 1 ;  /* 0x3ff00000080c742b */ /* 0x001fd00000000806 */
[----:B------:R-:W-:-:S08]  /*0720*/  DFMA R12, R12, R12, R12 ;  /* 0x0000000c0c0c722b */ /* 0x000fd0000000000c */
[----:B------:R-:W-:Y:S01]  /*0730*/  DFMA R16, R8, R12, R8 ;  /* 0x0000000c0810722b */ /* 0x000fe20000000008 */
[C-C-:B------:R-:W-:Y:S01]  /*0740*/  @!P2 LOP3.LUT R12, R15.reuse, 0x80000000, R3.reuse, 0xf8, !PT ;  /* 0x800000000f0ca812 */ /* 0x140fe200078ef803 */
[----:B------:R-:W-:Y:S01]  /*0750*/  IMAD.MOV.U32 R8, RZ, RZ, R2 ;  /* 0x000000ffff087224 */ /* 0x000fe200078e0002 */
[----:B------:R-:W-:Y:S02]  /*0760*/  LOP3.LUT R9, R15, 0x800fffff, R3, 0xf8, !PT ;  /* 0x800fffff0f097812 */ /* 0x000fe400078ef803 */
[----:B------:R-:W-:Y:S01]  /*0770*/  @!P2 LOP3.LUT R13, R12, 0x100000, RZ, 0xfc, !PT ;  /* 0x001000000c0da812 */ /* 0x000fe200078efcff */
[----:B------:R-:W-:Y:S02]  /*0780*/  @!P2 IMAD.MOV.U32 R12, RZ, RZ, RZ ;  /* 0x000000ffff0ca224 */ /* 0x000fe400078e00ff */
[----:B------:R-:W-:-:S04]  /*0790*/  DFMA R18, R16, -R6, 1 ;  /* 0x3ff000001012742b */ /* 0x000fc80000000806 */
[----:B------:R-:W-:-:S04]  /*07a0*/  @!P2 DFMA R8, R8, 2, -R12 ;  /* 0x400000000808a82b */ /* 0x000fc8000000080c */
[----:B------:R-:W-:-:S06]  /*07b0*/  DFMA R12, R16, R18, R16 ;  /* 0x00000012100c722b */ /* 0x000fcc0000000010 */
[----:B------:R-:W-:Y:S02]  /*07c0*/  @!P2 LOP3.LUT R21, R9, 0x7ff00000, RZ, 0xc0, !PT ;  /* 0x7ff000000915a812 */ /* 0x000fe400078ec0ff */
[----:B------:R-:W-:-:S03]  /*07d0*/  DMUL R18, R12, R8 ;  /* 0x000000080c127228 */ /* 0x000fc60000000000 */
[----:B------:R-:W-:-:S05]  /*07e0*/  VIADD R20, R21, 0xffffffff ;  /* 0xffffffff15147836 */ /* 0x000fca0000000000 */
[----:B------:R-:W-:Y:S01]  /*07f0*/  DFMA R16, R18, -R6, R8 ;  /* 0x800000061210722b */ /* 0x000fe20000000008 */
[----:B------:R-:W-:-:S04]  /*0800*/  ISETP.GT.U32.AND P0, PT, R20, 0x7feffffe, PT ;  /* 0x7feffffe1400780c */ /* 0x000fc80003f04070 */
[----:B------:R-:W-:-:S03]  /*0810*/  ISETP.GT.U32.OR P0, PT, R22, 0x7feffffe, P0 ;  /* 0x7feffffe1600780c */ /* 0x000fc60000704470 */
[----:B------:R-:W-:-:S10]  /*0820*/  DFMA R12, R12, R16, R18 ;  /* 0x000000100c0c722b */ /* 0x000fd40000000012 */
[----:B------:R-:W-:Y:S05]  /*0830*/  @P0 BRA `(.L_x_5) ;  /* 0x0000000000600947 */ /* 0x000fea0003800000 */
[----:B------:R-:W-:Y:S01]  /*0840*/  VIADDMNMX R10, R10, -R11, 0xb9600000, !PT ;  /* 0xb96000000a0a7446 */ /* 0x000fe2000780090b */
[----:B------:R-:W-:-:S03]  /*0850*/  IMAD.MOV.U32 R2, RZ, RZ, RZ ;  /* 0x000000ffff027224 */ /* 0x000fc600078e00ff */
[----:B------:R-:W-:-:S05]  /*0860*/  VIMNMX R10, PT, PT, R10, 0x46a00000, PT ;  /* 0x46a000000a0a7848 */ /* 0x000fca0003fe0100 */
[----:B------:R-:W-:-:S04]  /*0870*/  IMAD.IADD R15, R10, 0x1, -R15 ;  /* 0x000000010a0f7824 */ /* 0x000fc800078e0a0f */
[----:B------:R-:W-:-:S06]  /*0880*/  VIADD R3, R15, 0x7fe00000 ;  /* 0x7fe000000f037836 */ /* 0x000fcc0000000000 */
[----:B------:R-:W-:-:S10]  /*0890*/  DMUL R10, R12, R2 ;  /* 0x000000020c0a7228 */ /* 0x000fd40000000000 */
[----:B------:R-:W-:-:S13]  /*08a0*/  FSETP.GTU.AND P0, PT, |R11|, 1.469367938527859385e-39, PT ;  /* 0x001000000b00780b */ /* 0x000fda0003f0c200 */
[----:B------:R-:W-:Y:S05]  /*08b0*/  @P0 BRA `(.L_x_6) ;  /* 0x0000000000980947 */ /* 0x000fea0003800000 */
[----:B------:R-:W-:Y:S01]  /*08c0*/  DFMA R6, R12, -R6, R8 ;  /* 0x800000060c06722b */ /* 0x000fe20000000008 */
[----:B------:R-:W-:-:S09]  /*08d0*/  IMAD.MOV.U32 R2, RZ, RZ, RZ ;  /* 0x000000ffff027224 */ /* 0x000fd200078e00ff */
[C---:B------:R-:W-:Y:S02]  /*08e0*/  FSETP.NEU.AND P0, PT, R7.reuse, RZ, PT ;  /* 0x000000ff0700720b */ /* 0x040fe40003f0d000 */
[----:B------:R-:W-:-:S04]  /*08f0*/  LOP3.LUT R9, R7, 0x80000000, R5, 0x48, !PT ;  /* 0x8000000007097812 */ /* 0x000fc800078e4805 */
[----:B------:R-:W-:-:S07]  /*0900*/  LOP3.LUT R3, R9, R3, RZ, 0xfc, !PT ;  /* 0x0000000309037212 */ /* 0x000fce00078efcff */
[----:B------:R-:W-:Y:S05]  /*0910*/  @!P0 BRA `(.L_x_6) ;  /* 0x0000000000808947 */ /* 0x000fea0003800000 */
[----:B------:R-:W-:Y:S01]  /*0920*/  IMAD.MOV R5, RZ, RZ, -R15 ;  /* 0x000000ffff057224 */ /* 0x000fe200078e0a0f */
[----:B------:R-:W-:Y:S01]  /*0930*/  DMUL.RP R2, R12, R2 ;  /* 0x000000020c027228 */ /* 0x000fe20000008000 */
[----:B------:R-:W-:-:S06]  /*0940*/  IMAD.MOV.U32 R4, RZ, RZ, RZ ;  /* 0x000000ffff047224 */ /* 0x000fcc00078e00ff */
[----:B------:R-:W-:-:S03]  /*0950*/  DFMA R4, R10, -R4, R12 ;  /* 0x800000040a04722b */ /* 0x000fc6000000000c */
[----:B------:R-:W-:-:S03]  /*0960*/  LOP3.LUT R9, R3, R9, RZ, 0x3c, !PT ;  /* 0x0000000903097212 */ /* 0x000fc600078e3cff */
[----:B------:R-:W-:-:S04]  /*0970*/  IADD3 R4, PT, PT, -R15, -0x43300000, RZ ;  /* 0xbcd000000f047810 */ /* 0x000fc80007ffe1ff */
[----:B------:R-:W-:-:S04]  /*0980*/  FSETP.NEU.AND P0, PT, |R5|, R4, PT ;  /* 0x000000040500720b */ /* 0x000fc80003f0d200 */
[----:B------:R-:W-:Y:S02]  /*0990*/  FSEL R10, R2, R10, !P0 ;  /* 0x0000000a020a7208 */ /* 0x000fe40004000000 */
[----:B------:R-:W-:Y:S01]  /*09a0*/  FSEL R11, R9, R11, !P0 ;  /* 0x0000000b090b7208 */ /* 0x000fe20004000000 */
[----:B------:R-:W-:Y:S06]  /*09b0*/  BRA `(.L_x_6) ;  /* 0x0000000000587947 */ /* 0x000fec0003800000 */
.L_x_5:
[----:B------:R-:W-:-:S14]  /*09c0*/  DSETP.NAN.AND P0, PT, R2, R2, PT ;  /* 0x000000020200722a */ /* 0x000fdc0003f08000 */
[----:B------:R-:W-:Y:S05]  /*09d0*/  @P0 BRA `(.L_x_7) ;  /* 0x0000000000480947 */ /* 0x000fea0003800000 */
[----:B------:R-:W0:Y:S02]  /*09e0*/  LDC.64 R6, c[0x0][0x3a0] ;  /* 0x0000e800ff067b82 */ /* 0x000e240000000a00 */
[----:B0-----:R-:W-:-:S14]  /*09f0*/  DSETP.NAN.AND P0, PT, R6, R6, PT ;  /* 0x000000060600722a */ /* 0x001fdc0003f08000 */
[----:B------:R-:W-:Y:S05]  /*0a00*/  @P0 BRA `(.L_x_8) ;  /* 0x0000000000300947 */ /* 0x000fea0003800000 */
[----:B------:R-:W-:Y:S01]  /*0a10*/  ISETP.NE.AND P0, PT, R21, R14, PT ;  /* 0x0000000e1500720c */ /* 0x000fe20003f05270 */
[----:B------:R-:W-:Y:S02]  /*0a20*/  IMAD.MOV.U32 R10, RZ, RZ, 0x0 ;  /* 0x00000000ff0a7424 */ /* 0x000fe400078e00ff */
[----:B------:R-:W-:-:S10]  /*0a30*/  IMAD.MOV.U32 R11, RZ, RZ, -0x80000 ;  /* 0xfff80000ff0b7424 */ /* 0x000fd400078e00ff */
[----:B------:R-:W-:Y:S05]  /*0a40*/  @!P0 BRA `(.L_x_6) ;  /* 0x0000000000348947 */ /* 0x000fea0003800000 */
[----:B------:R-:W-:Y:S02]  /*0a50*/  ISETP.NE.AND P0, PT, R21, 0x7ff00000, PT ;  /* 0x7ff000001500780c */ /* 0x000fe40003f05270 */
[----:B------:R-:W-:Y:S02]  /*0a60*/  LOP3.LUT R11, R3, 0x80000000, R5, 0x48, !PT ;  /* 0x80000000030b7812 */ /* 0x000fe400078e4805 */
[----:B------:R-:W-:-:S13]  /*0a70*/  ISETP.EQ.OR P0, PT, R14, RZ, !P0 ;  /* 0x000000ff0e00720c */ /* 0x000fda0004702670 */
[----:B------:R-:W-:Y:S01]  /*0a80*/  @P0 LOP3.LUT R2, R11, 0x7ff00000, RZ, 0xfc, !PT ;  /* 0x7ff000000b020812 */ /* 0x000fe200078efcff */
[----:B------:R-:W-:Y:S01]  /*0a90*/  @!P0 IMAD.MOV.U32 R10, RZ, RZ, RZ ;  /* 0x000000ffff0a8224 */ /* 0x000fe200078e00ff */
[----:B------:R-:W-:-:S03]  /*0aa0*/  @P0 MOV R10, RZ ;  /* 0x000000ff000a0202 */ /* 0x000fc60000000f00 */
[----:B------:R-:W-:Y:S01]  /*0ab0*/  @P0 IMAD.MOV.U32 R11, RZ, RZ, R2 ;  /* 0x000000ffff0b0224 */ /* 0x000fe200078e0002 */
[----:B------:R-:W-:Y:S06]  /*0ac0*/  BRA `(.L_x_6) ;  /* 0x0000000000147947 */ /* 0x000fec0003800000 */
.L_x_8:
[----:B------:R-:W-:Y:S01]  /*0ad0*/  LOP3.LUT R11, R5, 0x80000, RZ, 0xfc, !PT ;  /* 0x00080000050b7812 */ /* 0x000fe200078efcff */
[----:B------:R-:W-:Y:S01]  /*0ae0*/  IMAD.MOV.U32 R10, RZ, RZ, R4 ;  /* 0x000000ffff0a7224 */ /* 0x000fe200078e0004 */
[----:B------:R-:W-:Y:S06]  /*0af0*/  BRA `(.L_x_6) ;  /* 0x0000000000087947 */ /* 0x000fec0003800000 */
.L_x_7:
[----:B------:R-:W-:Y:S01]  /*0b00*/  LOP3.LUT R11, R3, 0x80000, RZ, 0xfc, !PT ;  /* 0x00080000030b7812 */ /* 0x000fe200078efcff */
[----:B------:R-:W-:-:S07]  /*0b10*/  IMAD.MOV.U32 R10, RZ, RZ, R2 ;  /* 0x000000ffff0a7224 */ /* 0x000fce00078e0002 */
.L_x_6:
[----:B------:R-:W-:Y:S05]  /*0b20*/  BSYNC.RECONVERGENT B1 ;  /* 0x0000000000017941 */ /* 0x000fea0003800200 */
.L_x_4:
[----:B------:R-:W-:Y:S02]  /*0b30*/  IMAD.MOV.U32 R2, RZ, RZ, R0 ;  /* 0x000000ffff027224 */ /* 0x000fe400078e0000 */
[----:B------:R-:W-:-:S04]  /*0b40*/  IMAD.MOV.U32 R3, RZ, RZ, 0x0 ;  /* 0x00000000ff037424 */ /* 0x000fc800078e00ff */
[----:B------:R-:W-:Y:S05]  /*0b50*/  RET.REL.NODEC R2 `(_Z15PDH_cuda_kernelP8atomdescxP10hist_entryid) ;  /* 0xfffffff402287950 */ /* 0x000fea0003c3ffff */
        .weak           $__internal_1_$__cuda_sm20_dsqrt_rn_f64_mediumpath_v1
        .type           $__internal_1_$__cuda_sm20_dsqrt_rn_f64_mediumpath_v1,@function
        .size           $__internal_1_$__cuda_sm20_dsqrt_rn_f64_mediumpath_v1,(.L_x_15 - $__internal_1_$__cuda_sm20_dsqrt_rn_f64_mediumpath_v1)
$__internal_1_$__cuda_sm20_dsqrt_rn_f64_mediumpath_v1:
[----:B------:R-:W-:Y:S01]  /*0b60*/  ISETP.GE.U32.AND P0, PT, R8, -0x3400000, PT ;  /* 0xfcc000000800780c */ /* 0x000fe20003f06070 */
[----:B------:R-:W-:Y:S01]  /*0b70*/  BSSY.RECONVERGENT B1, `(.L_x_9) ;  /* 0x0000024000017945 */ /* 0x000fe20003800200 */
[----:B------:R-:W-:-:S11]  /*0b80*/  IMAD.MOV.U32 R3, RZ, RZ, R15 ;  /* 0x000000ffff037224 */ /* 0x000fd600078e000f */
[----:B------:R-:W-:Y:S05]  /*0b90*/  @!P0 BRA `(.L_x_10) ;  /* 0x0000000000208947 */ /* 0x000fea0003800000 */
[----:B------:R-:W-:-:S10]  /*0ba0*/  DFMA.RM R2, R12, R2, R10 ;  /* 0x000000020c02722b */ /* 0x000fd4000000400a */
[----:B------:R-:W-:-:S05]  /*0bb0*/  IADD3 R4, P0, PT, R2, 0x1, RZ ;  /* 0x0000000102047810 */ /* 0x000fca0007f1e0ff */
[----:B------:R-:W-:-:S06]  /*0bc0*/  IMAD.X R5, RZ, RZ, R3, P0 ;  /* 0x000000ffff057224 */ /* 0x000fcc00000e0603 */
[----:B------:R-:W-:-:S08]  /*0bd0*/  DFMA.RP R6, -R2, R4, R6 ;  /* 0x000000040206722b */ /* 0x000fd00000008106 */
[----:B------:R-:W-:-:S06]  /*0be0*/  DSETP.GT.AND P0, PT, R6, RZ, PT ;  /* 0x000000ff0600722a */ /* 0x000fcc0003f04000 */
[----:B------:R-:W-:Y:S02]  /*0bf0*/  FSEL R2, R4, R2, P0 ;  /* 0x0000000204027208 */ /* 0x000fe40000000000 */
[----:B------:R-:W-:Y:S01]  /*0c00*/  FSEL R3, R5, R3, P0 ;  /* 0x0000000305037208 */ /* 0x000fe20000000000 */
[----:B------:R-:W-:Y:S06]  /*0c10*/  BRA `(.L_x_11) ;  /* 0x0000000000647947 */ /* 0x000fec0003800000 */
.L_x_10:
[----:B------:R-:W-:-:S14]  /*0c20*/  DSETP.NE.AND P0, PT, R6, RZ, PT ;  /* 0x000000ff0600722a */ /* 0x000fdc0003f05000 */
[----:B------:R-:W-:Y:S05]  /*0c30*/  @!P0 BRA `(.L_x_12) ;  /* 0x0000000000588947 */ /* 0x000fea0003800000 */
[----:B------:R-:W-:-:S13]  /*0c40*/  ISETP.GE.AND P0, PT, R7, RZ, PT ;  /* 0x000000ff0700720c */ /* 0x000fda0003f06270 */
[----:B------:R-:W-:Y:S02]  /*0c50*/  @!P0 IMAD.MOV.U32 R2, RZ, RZ, 0x0 ;  /* 0x00000000ff028424 */ /* 0x000fe400078e00ff */
[----:B------:R-:W-:Y:S01]  /*0c60*/  @!P0 IMAD.MOV.U32 R3, RZ, RZ, -0x80000 ;  /* 0xfff80000ff038424 */ /* 0x000fe200078e00ff */
[----:B------:R-:W-:Y:S06]  /*0c70*/  @!P0 BRA `(.L_x_11) ;  /* 0x00000000004c8947 */ /* 0x000fec0003800000 */
[----:B------:R-:W-:-:S13]  /*0c80*/  ISETP.GT.AND P0, PT, R7, 0x7fefffff, PT ;  /* 0x7fefffff0700780c */ /* 0x000fda0003f04270 */
[----:B------:R-:W-:Y:S05]  /*0c90*/  @P0 BRA `(.L_x_12) ;  /* 0x0000000000400947 */ /* 0x000fea0003800000 */
[----:B------:R-:W-:Y:S01]  /*0ca0*/  DMUL R6, R6, 8.11296384146066816958e+31 ;  /* 0x4690000006067828 */ /* 0x000fe20000000000 */
[----:B------:R-:W-:Y:S01]  /*0cb0*/  MOV R2, RZ ;  /* 0x000000ff00027202 */ /* 0x000fe20000000f00 */
[----:B------:R-:W-:Y:S02]  /*0cc0*/  IMAD.MOV.U32 R8, RZ, RZ, 0x0 ;  /* 0x00000000ff087424 */ /* 0x000fe400078e00ff */
[----:B------:R-:W-:Y:S02]  /*0cd0*/  IMAD.MOV.U32 R9, RZ, RZ, 0x3fd80000 ;  /* 0x3fd80000ff097424 */ /* 0x000fe400078e00ff */
[----:B------:R-:W0:Y:S02]  /*0ce0*/  MUFU.RSQ64H R3, R7 ;  /* 0x0000000700037308 */ /* 0x000e240000001c00 */
[----:B0-----:R-:W-:-:S08]  /*0cf0*/  DMUL R4, R2, R2 ;  /* 0x0000000202047228 */ /* 0x001fd00000000000 */
[----:B------:R-:W-:-:S08]  /*0d00*/  DFMA R4, R6, -R4, 1 ;  /* 0x3ff000000604742b */ /* 0x000fd00000000804 */
[----:B------:R-:W-:Y:S02]  /*0d10*/  DFMA R8, R4, R8, 0.5 ;  /* 0x3fe000000408742b */ /* 0x000fe40000000008 */
[----:B------:R-:W-:-:S08]  /*0d20*/  DMUL R4, R2, R4 ;  /* 0x0000000402047228 */ /* 0x000fd00000000000 */
[----:B------:R-:W-:-:S08]  /*0d30*/  DFMA R4, R8, R4, R2 ;  /* 0x000000040804722b */ /* 0x000fd00000000002 */
[----:B------:R-:W-:Y:S02]  /*0d40*/  DMUL R2, R6, R4 ;  /* 0x0000000406027228 */ /* 0x000fe40000000000 */
[----:B------:R-:W-:-:S06]  /*0d50*/  VIADD R5, R5, 0xfff00000 ;  /* 0xfff0000005057836 */ /* 0x000fcc0000000000 */
[----:B------:R-:W-:-:S08]  /*0d60*/  DFMA R8, R2, -R2, R6 ;  /* 0x800000020208722b */ /* 0x000fd00000000006 */
[----:B------:R-:W-:-:S10]  /*0d70*/  DFMA R2, R4, R8, R2 ;  /* 0x000000080402722b */ /* 0x000fd40000000002 */
[----:B------:R-:W-:Y:S01]  /*0d80*/  VIADD R3, R3, 0xfcb00000 ;  /* 0xfcb0000003037836 */ /* 0x000fe20000000000 */
[----:B------:R-:W-:Y:S06]  /*0d90*/  BRA `(.L_x_11) ;  /* 0x0000000000047947 */ /* 0x000fec0003800000 */
.L_x_12:
[----:B------:R-:W-:-:S11]  /*0da0*/  DADD R2, R6, R6 ;  /* 0x0000000006027229 */ /* 0x000fd60000000006 */
.L_x_11:
[----:B------:R-:W-:Y:S05]  /*0db0*/  BSYNC.RECONVERGENT B1 ;  /* 0x0000000000017941 */ /* 0x000fea0003800200 */
.L_x_9:
[----:B------:R-:W-:Y:S02]  /*0dc0*/  IMAD.MOV.U32 R4, RZ, RZ, R2 ;  /* 0x000000ffff047224 */ /* 0x000fe400078e0002 */
[----:B------:R-:W-:Y:S02]  /*0dd0*/  IMAD.MOV.U32 R5, RZ, RZ, R3 ;  /* 0x000000ffff057224 */ /* 0x000fe400078e0003 */
[----:B------:R-:W-:Y:S02]  /*0de0*/  IMAD.MOV.U32 R2, RZ, RZ, R0 ;  /* 0x000000ffff027224 */ /* 0x000fe400078e0000 */
[----:B------:R-:W-:-:S04]  /*0df0*/  IMAD.MOV.U32 R3, RZ, RZ, 0x0 ;  /* 0x00000000ff037424 */ /* 0x000fc800078e00ff */
[----:B------:R-:W-:Y:S05]  /*0e00*/  RET.REL.NODEC R2 `(_Z15PDH_cuda_kernelP8atomdescxP10hist_entryid) ;  /* 0xfffffff0027c7950 */ /* 0x000fea0003c3ffff */
.L_x_13:
[----:B------:R-:W-:-:S00]  /*0e10*/  BRA `(.L_x_13) ;  /* 0xfffffffc00fc7947 */ /* 0x000fc0000383ffff */
[----:B------:R-:W-:-:S00]  /*0e20*/  NOP ;  /* 0x0000000000007918 */ /* 0x000fc00000000000 */
        /* <DEDUP_REMOVED lines=13> */
.L_x_15:


//--------------------- .nv.shared.reserved.0     --------------------------
	.section	.nv.shared.reserved.0,"aw",@nobits
	.weak		__nv_reservedSMEM_offset_0_alias
	.size		__nv_reservedSMEM_offset_0_alias, 0, 64
	.other		__nv_reservedSMEM_offset_0_alias,@"STO_CUDA_RESERVED_SHARED STV_DEFAULT"
__nv_reservedSMEM_offset_0_alias:
	.zero		0
	.zero		64


//--------------------- .nv.constant0._Z15PDH_cuda_kernelP8atomdescxP10hist_entryid --------------------------
	.section	.nv.constant0._Z15PDH_cuda_kernelP8atomdescxP10hist_entryid,"a",@progbits
	.sectionflags	@""
	.align	4
.nv.constant0._Z15PDH_cuda_kernelP8atomdescxP10hist_entryid:
	.zero		936


//--------------------- SYMBOLS --------------------------

	.type		.nv.reservedSmem.offset0,@object
	.size		.nv.reservedSmem.offset0,0x4
